//
// Generated by NVIDIA NVVM Compiler
//
// Compiler Build ID: CL-36424714
// Cuda compilation tools, release 13.0, V13.0.88
// Based on NVVM 20.0.0
//

.version 9.0
.target sm_100
.address_size 64

	// .globl	_Z13moveParticlesPfS_S_S_S_S_S_S_S_PbPiffffif

.visible .entry _Z13moveParticlesPfS_S_S_S_S_S_S_S_PbPiffffif(
	.param .u64 .ptr .align 1 _Z13moveParticlesPfS_S_S_S_S_S_S_S_PbPiffffif_param_0,
	.param .u64 .ptr .align 1 _Z13moveParticlesPfS_S_S_S_S_S_S_S_PbPiffffif_param_1,
	.param .u64 .ptr .align 1 _Z13moveParticlesPfS_S_S_S_S_S_S_S_PbPiffffif_param_2,
	.param .u64 .ptr .align 1 _Z13moveParticlesPfS_S_S_S_S_S_S_S_PbPiffffif_param_3,
	.param .u64 .ptr .align 1 _Z13moveParticlesPfS_S_S_S_S_S_S_S_PbPiffffif_param_4,
	.param .u64 .ptr .align 1 _Z13moveParticlesPfS_S_S_S_S_S_S_S_PbPiffffif_param_5,
	.param .u64 .ptr .align 1 _Z13moveParticlesPfS_S_S_S_S_S_S_S_PbPiffffif_param_6,
	.param .u64 .ptr .align 1 _Z13moveParticlesPfS_S_S_S_S_S_S_S_PbPiffffif_param_7,
	.param .u64 .ptr .align 1 _Z13moveParticlesPfS_S_S_S_S_S_S_S_PbPiffffif_param_8,
	.param .u64 .ptr .align 1 _Z13moveParticlesPfS_S_S_S_S_S_S_S_PbPiffffif_param_9,
	.param .u64 .ptr .align 1 _Z13moveParticlesPfS_S_S_S_S_S_S_S_PbPiffffif_param_10,
	.param .f32 _Z13moveParticlesPfS_S_S_S_S_S_S_S_PbPiffffif_param_11,
	.param .f32 _Z13moveParticlesPfS_S_S_S_S_S_S_S_PbPiffffif_param_12,
	.param .f32 _Z13moveParticlesPfS_S_S_S_S_S_S_S_PbPiffffif_param_13,
	.param .f32 _Z13moveParticlesPfS_S_S_S_S_S_S_S_PbPiffffif_param_14,
	.param .u32 _Z13moveParticlesPfS_S_S_S_S_S_S_S_PbPiffffif_param_15,
	.param .f32 _Z13moveParticlesPfS_S_S_S_S_S_S_S_PbPiffffif_param_16
)
{
	.reg .pred 	%p<21>;
	.reg .b16 	%rs<3>;
	.reg .b32 	%r<13>;
	.reg .b32 	%f<99>;
	.reg .b64 	%rd<48>;

	ld.param.f32 	%f11, [_Z13moveParticlesPfS_S_S_S_S_S_S_S_PbPiffffif_param_14];
	ld.param.u32 	%r6, [_Z13moveParticlesPfS_S_S_S_S_S_S_S_PbPiffffif_param_15];
	mov.u32 	%r7, %tid.x;
	mov.u32 	%r1, %ntid.x;
	mov.u32 	%r8, %ctaid.x;
	mad.lo.s32 	%r12, %r1, %r8, %r7;
	setp.ge.s32 	%p3, %r12, %r6;
	@%p3 bra 	$L__BB0_15;
	ld.param.u64 	%rd47, [_Z13moveParticlesPfS_S_S_S_S_S_S_S_PbPiffffif_param_10];
	ld.param.u64 	%rd46, [_Z13moveParticlesPfS_S_S_S_S_S_S_S_PbPiffffif_param_9];
	ld.param.u64 	%rd45, [_Z13moveParticlesPfS_S_S_S_S_S_S_S_PbPiffffif_param_8];
	ld.param.u64 	%rd44, [_Z13moveParticlesPfS_S_S_S_S_S_S_S_PbPiffffif_param_7];
	ld.param.u64 	%rd43, [_Z13moveParticlesPfS_S_S_S_S_S_S_S_PbPiffffif_param_6];
	ld.param.u64 	%rd42, [_Z13moveParticlesPfS_S_S_S_S_S_S_S_PbPiffffif_param_5];
	ld.param.u64 	%rd41, [_Z13moveParticlesPfS_S_S_S_S_S_S_S_PbPiffffif_param_4];
	ld.param.u64 	%rd40, [_Z13moveParticlesPfS_S_S_S_S_S_S_S_PbPiffffif_param_3];
	ld.param.u64 	%rd39, [_Z13moveParticlesPfS_S_S_S_S_S_S_S_PbPiffffif_param_2];
	ld.param.u64 	%rd38, [_Z13moveParticlesPfS_S_S_S_S_S_S_S_PbPiffffif_param_1];
	ld.param.u64 	%rd37, [_Z13moveParticlesPfS_S_S_S_S_S_S_S_PbPiffffif_param_0];
	mov.u32 	%r9, %nctaid.x;
	mul.lo.s32 	%r3, %r1, %r9;
	cvta.to.global.u64 	%rd1, %rd39;
	cvta.to.global.u64 	%rd2, %rd42;
	cvta.to.global.u64 	%rd3, %rd40;
	cvta.to.global.u64 	%rd4, %rd43;
	cvta.to.global.u64 	%rd5, %rd41;
	cvta.to.global.u64 	%rd6, %rd44;
	cvta.to.global.u64 	%rd7, %rd45;
	cvta.to.global.u64 	%rd8, %rd38;
	cvta.to.global.u64 	%rd9, %rd37;
	cvta.to.global.u64 	%rd10, %rd47;
	cvta.to.global.u64 	%rd11, %rd46;
$L__BB0_2:
	ld.param.f32 	%f96, [_Z13moveParticlesPfS_S_S_S_S_S_S_S_PbPiffffif_param_16];
	mul.wide.s32 	%rd29, %r12, 4;
	add.s64 	%rd12, %rd1, %rd29;
	ld.global.f32 	%f13, [%rd12];
	add.s64 	%rd30, %rd2, %rd29;
	ld.global.f32 	%f14, [%rd30];
	mul.f32 	%f15, %f14, 0f3F000000;
	fma.rn.f32 	%f16, %f96, %f15, %f13;
	add.s64 	%rd13, %rd3, %rd29;
	ld.global.f32 	%f17, [%rd13];
	add.s64 	%rd31, %rd4, %rd29;
	ld.global.f32 	%f18, [%rd31];
	mul.f32 	%f19, %f18, 0f3F000000;
	fma.rn.f32 	%f20, %f96, %f19, %f17;
	add.s64 	%rd14, %rd5, %rd29;
	ld.global.f32 	%f21, [%rd14];
	add.s64 	%rd32, %rd6, %rd29;
	ld.global.f32 	%f22, [%rd32];
	mul.f32 	%f23, %f22, 0f3F000000;
	mul.f32 	%f24, %f96, %f23;
	add.s64 	%rd33, %rd7, %rd29;
	ld.global.f32 	%f25, [%rd33];
	mul.f32 	%f26, %f25, 0f3F000000;
	mul.f32 	%f27, %f96, %f26;
	fma.rn.f32 	%f28, %f20, 0f00000000, %f16;
	mul.f32 	%f29, %f21, %f27;
	sub.f32 	%f30, %f28, %f29;
	fma.rn.f32 	%f31, %f21, %f24, %f20;
	mul.f32 	%f32, %f16, 0f00000000;
	sub.f32 	%f33, %f31, %f32;
	fma.rn.f32 	%f34, %f16, %f27, %f21;
	mul.f32 	%f35, %f20, %f24;
	sub.f32 	%f36, %f34, %f35;
	fma.rn.f32 	%f37, %f24, %f24, 0f3F800000;
	fma.rn.f32 	%f38, %f27, %f27, %f37;
	add.f32 	%f39, %f38, 0f00000000;
	mov.f32 	%f40, 0f40000000;
	div.rn.f32 	%f41, %f40, %f39;
	mul.f32 	%f42, %f24, %f41;
	mul.f32 	%f43, %f27, %f41;
	mul.f32 	%f44, %f41, 0f00000000;
	fma.rn.f32 	%f45, %f33, %f44, %f16;
	mul.f32 	%f46, %f36, %f43;
	sub.f32 	%f47, %f45, %f46;
	fma.rn.f32 	%f48, %f36, %f42, %f20;
	mul.f32 	%f49, %f30, %f44;
	sub.f32 	%f50, %f48, %f49;
	fma.rn.f32 	%f51, %f30, %f43, %f21;
	mul.f32 	%f52, %f33, %f42;
	sub.f32 	%f53, %f51, %f52;
	fma.rn.f32 	%f54, %f96, %f15, %f47;
	st.global.f32 	[%rd12], %f54;
	ld.global.f32 	%f55, [%rd31];
	mul.f32 	%f56, %f55, 0f3F000000;
	fma.rn.f32 	%f57, %f96, %f56, %f50;
	st.global.f32 	[%rd13], %f57;
	st.global.f32 	[%rd14], %f53;
	add.s64 	%rd15, %rd8, %rd29;
	ld.global.f32 	%f58, [%rd15];
	ld.global.f32 	%f59, [%rd13];
	fma.rn.f32 	%f60, %f96, %f59, %f58;
	mul.f32 	%f61, %f96, %f53;
	mul.f32 	%f62, %f61, %f61;
	fma.rn.f32 	%f63, %f60, %f60, %f62;
	sqrt.rn.f32 	%f64, %f63;
	div.rn.f32 	%f65, %f61, %f64;
	mul.f32 	%f66, %f65, %f65;
	mov.f32 	%f67, 0f3F800000;
	sub.f32 	%f68, %f67, %f66;
	sqrt.rn.f32 	%f69, %f68;
	mul.f32 	%f70, %f53, %f65;
	fma.rn.f32 	%f71, %f69, %f59, %f70;
	mul.f32 	%f72, %f69, %f53;
	mul.f32 	%f73, %f59, %f65;
	sub.f32 	%f74, %f72, %f73;
	st.global.f32 	[%rd13], %f71;
	st.global.f32 	[%rd14], %f74;
	ld.global.f32 	%f75, [%rd12];
	add.s64 	%rd16, %rd9, %rd29;
	ld.global.f32 	%f76, [%rd16];
	fma.rn.f32 	%f77, %f96, %f75, %f76;
	st.global.f32 	[%rd16], %f77;
	ld.global.f32 	%f78, [%rd13];
	ld.global.f32 	%f79, [%rd15];
	fma.rn.f32 	%f98, %f96, %f78, %f79;
	st.global.f32 	[%rd15], %f98;
	ld.global.f32 	%f2, [%rd16];
	setp.geu.f32 	%p4, %f2, 0f00000000;
	@%p4 bra 	$L__BB0_4;
	neg.f32 	%f80, %f2;
	st.global.f32 	[%rd16], %f80;
	ld.global.f32 	%f81, [%rd12];
	neg.f32 	%f82, %f81;
	st.global.f32 	[%rd12], %f82;
	mul.wide.s32 	%rd34, %r12, 4;
	add.s64 	%rd35, %rd10, %rd34;
	ld.global.u32 	%r10, [%rd35];
	add.s32 	%r11, %r10, 1;
	st.global.u32 	[%rd35], %r11;
	ld.global.f32 	%f98, [%rd15];
$L__BB0_4:
	setp.geu.f32 	%p5, %f98, 0f00000000;
	@%p5 bra 	$L__BB0_6;
	neg.f32 	%f83, %f98;
	st.global.f32 	[%rd15], %f83;
	ld.global.f32 	%f84, [%rd13];
	neg.f32 	%f85, %f84;
	st.global.f32 	[%rd13], %f85;
	ld.global.f32 	%f98, [%rd15];
$L__BB0_6:
	ld.param.f32 	%f94, [_Z13moveParticlesPfS_S_S_S_S_S_S_S_PbPiffffif_param_12];
	setp.gt.f32 	%p7, %f98, %f94;
	ld.global.f32 	%f86, [%rd16];
	setp.lt.f32 	%p8, %f86, %f11;
	and.pred  	%p9, %p7, %p8;
	mov.pred 	%p20, -1;
	@%p9 bra 	$L__BB0_8;
	ld.param.f32 	%f95, [_Z13moveParticlesPfS_S_S_S_S_S_S_S_PbPiffffif_param_13];
	ld.param.f32 	%f93, [_Z13moveParticlesPfS_S_S_S_S_S_S_S_PbPiffffif_param_11];
	mul.f32 	%f87, %f95, %f86;
	setp.gt.f32 	%p10, %f98, %f87;
	setp.ge.f32 	%p11, %f86, %f11;
	and.pred  	%p12, %p10, %p11;
	setp.gt.f32 	%p13, %f86, %f93;
	or.pred  	%p20, %p12, %p13;
$L__BB0_8:
	cvt.s64.s32 	%rd36, %r12;
	selp.u16 	%rs1, 1, 0, %p20;
	add.s64 	%rd17, %rd11, %rd36;
	st.global.u8 	[%rd17], %rs1;
	ld.global.f32 	%f88, [%rd16];
	setp.nan.f32 	%p14, %f88, %f88;
	@%p14 bra 	$L__BB0_13;
	ld.global.f32 	%f89, [%rd15];
	setp.nan.f32 	%p15, %f89, %f89;
	@%p15 bra 	$L__BB0_13;
	ld.global.f32 	%f90, [%rd12];
	setp.nan.f32 	%p16, %f90, %f90;
	@%p16 bra 	$L__BB0_13;
	ld.global.f32 	%f91, [%rd13];
	setp.nan.f32 	%p17, %f91, %f91;
	@%p17 bra 	$L__BB0_13;
	ld.global.f32 	%f92, [%rd14];
	setp.num.f32 	%p18, %f92, %f92;
	@%p18 bra 	$L__BB0_14;
$L__BB0_13:
	mov.b16 	%rs2, 1;
	st.global.u8 	[%rd17], %rs2;
$L__BB0_14:
	add.s32 	%r12, %r12, %r3;
	setp.lt.s32 	%p19, %r12, %r6;
	@%p19 bra 	$L__BB0_2;
$L__BB0_15:
	ret;

}


// ===== COMPILED SASS (sm_100) =====

	.target	sm_100

	.elftype	@"ET_EXEC"


//--------------------- .note.nv.tkinfo           --------------------------
	.section	.note.nv.tkinfo,"",@"SHT_NOTE"
	.sectionflags	@"SHF_NOTE_NV_TKINFO"
	.tkinfo
        /*0018*/ 	.word	0x00000002
        /*0030*/ 	.string	""
        /*0030*/ 	.string	"ptxas"
        /*0030*/ 	.string	"Cuda compilation tools, release 13.0, V13.0.88"
        /*0030*/ 	.string	"Build cuda_13.0.r13.0/compiler.36424714_0"
        /*0030*/ 	.string	"-arch sm_100 -m 64 "



//--------------------- .note.nv.cuinfo           --------------------------
	.section	.note.nv.cuinfo,"",@"SHT_NOTE"
	.sectionflags	@"SHF_NOTE_NV_CUINFO"
        /*0018*/ 	.short	0x0002
        /*001a*/ 	.short	0x0064
        /*001c*/ 	.short	0x0082
	.zero		2


//--------------------- .nv.info                  --------------------------
	.section	.nv.info,"",@"SHT_CUDA_INFO"
	.align	4


	//----- nvinfo : EIATTR_REGCOUNT
	.align		4
        /*0000*/ 	.byte	0x04, 0x2f
        /*0002*/ 	.short	(.L_1 - .L_0)
	.align		4
.L_0:
        /*0004*/ 	.word	index@(_Z13moveParticlesPfS_S_S_S_S_S_S_S_PbPiffffif)
        /*0008*/ 	.word	0x00000027


	//----- nvinfo : EIATTR_FRAME_SIZE
	.align		4
.L_1:
        /*000c*/ 	.byte	0x04, 0x11
        /*000e*/ 	.short	(.L_3 - .L_2)
	.align		4
.L_2:
        /*0010*/ 	.word	index@($__internal_1_$__cuda_sm3x_div_rn_noftz_f32_slowpath)
        /*0014*/ 	.word	0x00000000


	//----- nvinfo : EIATTR_FRAME_SIZE
	.align		4
.L_3:
        /*0018*/ 	.byte	0x04, 0x11
        /*001a*/ 	.short	(.L_5 - .L_4)
	.align		4
.L_4:
        /*001c*/ 	.word	index@($__internal_0_$__cuda_sm20_sqrt_rn_f32_slowpath)
        /*0020*/ 	.word	0x00000000


	//----- nvinfo : EIATTR_FRAME_SIZE
	.align		4
.L_5:
        /*0024*/ 	.byte	0x04, 0x11
        /*0026*/ 	.short	(.L_7 - .L_6)
	.align		4
.L_6:
        /*0028*/ 	.word	index@(_Z13moveParticlesPfS_S_S_S_S_S_S_S_PbPiffffif)
        /*002c*/ 	.word	0x00000000


	//----- nvinfo : EIATTR_MIN_STACK_SIZE
	.align		4
.L_7:
        /*0030*/ 	.byte	0x04, 0x12
        /*0032*/ 	.short	(.L_9 - .L_8)
	.align		4
.L_8:
        /*0034*/ 	.word	index@(_Z13moveParticlesPfS_S_S_S_S_S_S_S_PbPiffffif)
        /*0038*/ 	.word	0x00000000
.L_9:


//--------------------- .nv.compat                --------------------------
	.section	.nv.compat,"",@"SHT_CUDA_COMPAT_INFO"
	.align	4
        /*0000*/ 	.byte	0x02, 0x09, 0x00, 0x00, 0x02, 0x02, 0x01, 0x00, 0x02, 0x05, 0x05, 0x00, 0x03, 0x07, 0x01, 0x01
        /*0010*/ 	.byte	0x02, 0x03, 0x00, 0x00, 0x02, 0x06, 0x01, 0x00, 0x04, 0x0b, 0x08, 0x00, 0x01, 0x00, 0x00, 0x00
        /*0020*/ 	.byte	0x00, 0x00, 0x00, 0x00


//--------------------- .nv.info._Z13moveParticlesPfS_S_S_S_S_S_S_S_PbPiffffif --------------------------
	.section	.nv.info._Z13moveParticlesPfS_S_S_S_S_S_S_S_PbPiffffif,"",@"SHT_CUDA_INFO"
	.sectionflags	@""
	.align	4


	//----- nvinfo : EIATTR_CUDA_API_VERSION
	.align		4
        /*0000*/ 	.byte	0x04, 0x37
        /*0002*/ 	.short	(.L_11 - .L_10)
.L_10:
        /*0004*/ 	.word	0x00000082


	//----- nvinfo : EIATTR_KPARAM_INFO
	.align		4
.L_11:
        /*0008*/ 	.byte	0x04, 0x17
        /*000a*/ 	.short	(.L_13 - .L_12)
.L_12:
        /*000c*/ 	.word	0x00000000
        /*0010*/ 	.short	0x0010
        /*0012*/ 	.short	0x006c
        /*0014*/ 	.byte	0x00, 0xf0, 0x11, 0x00


	//----- nvinfo : EIATTR_KPARAM_INFO
	.align		4
.L_13:
        /*0018*/ 	.byte	0x04, 0x17
        /*001a*/ 	.short	(.L_15 - .L_14)
.L_14:
        /*001c*/ 	.word	0x00000000
        /*0020*/ 	.short	0x000f
        /*0022*/ 	.short	0x0068
        /*0024*/ 	.byte	0x00, 0xf0, 0x11, 0x00


	//----- nvinfo : EIATTR_KPARAM_INFO
	.align		4
.L_15:
        /*0028*/ 	.byte	0x04, 0x17
        /*002a*/ 	.short	(.L_17 - .L_16)
.L_16:
        /*002c*/ 	.word	0x00000000
        /*0030*/ 	.short	0x000e
        /*0032*/ 	.short	0x0064
        /*0034*/ 	.byte	0x00, 0xf0, 0x11, 0x00


	//----- nvinfo : EIATTR_KPARAM_INFO
	.align		4
.L_17:
        /*0038*/ 	.byte	0x04, 0x17
        /*003a*/ 	.short	(.L_19 - .L_18)
.L_18:
        /*003c*/ 	.word	0x00000000
        /*0040*/ 	.short	0x000d
        /*0042*/ 	.short	0x0060
        /*0044*/ 	.byte	0x00, 0xf0, 0x11, 0x00


	//----- nvinfo : EIATTR_KPARAM_INFO
	.align		4
.L_19:
        /*0048*/ 	.byte	0x04, 0x17
        /*004a*/ 	.short	(.L_21 - .L_20)
.L_20:
        /*004c*/ 	.word	0x00000000
        /*0050*/ 	.short	0x000c
        /*0052*/ 	.short	0x005c
        /*0054*/ 	.byte	0x00, 0xf0, 0x11, 0x00


	//----- nvinfo : EIATTR_KPARAM_INFO
	.align		4
.L_21:
        /*0058*/ 	.byte	0x04, 0x17
        /*005a*/ 	.short	(.L_23 - .L_22)
.L_22:
        /*005c*/ 	.word	0x00000000
        /*0060*/ 	.short	0x000b
        /*0062*/ 	.short	0x0058
        /*0064*/ 	.byte	0x00, 0xf0, 0x11, 0x00


	//----- nvinfo : EIATTR_KPARAM_INFO
	.align		4
.L_23:
        /*0068*/ 	.byte	0x04, 0x17
        /*006a*/ 	.short	(.L_25 - .L_24)
.L_24:
        /*006c*/ 	.word	0x00000000
        /*0070*/ 	.short	0x000a
        /*0072*/ 	.short	0x0050
        /*0074*/ 	.byte	0x00, 0xf5, 0x21, 0x00


	//----- nvinfo : EIATTR_KPARAM_INFO
	.align		4
.L_25:
        /*0078*/ 	.byte	0x04, 0x17
        /*007a*/ 	.short	(.L_27 - .L_26)
.L_26:
        /*007c*/ 	.word	0x00000000
        /*0080*/ 	.short	0x0009
        /*0082*/ 	.short	0x0048
        /*0084*/ 	.byte	0x00, 0xf5, 0x21, 0x00


	//----- nvinfo : EIATTR_KPARAM_INFO
	.align		4
.L_27:
        /*0088*/ 	.byte	0x04, 0x17
        /*008a*/ 	.short	(.L_29 - .L_28)
.L_28:
        /*008c*/ 	.word	0x00000000
        /*0090*/ 	.short	0x0008
        /*0092*/ 	.short	0x0040
        /*0094*/ 	.byte	0x00, 0xf5, 0x21, 0x00


	//----- nvinfo : EIATTR_KPARAM_INFO
	.align		4
.L_29:
        /*0098*/ 	.byte	0x04, 0x17
        /*009a*/ 	.short	(.L_31 - .L_30)
.L_30:
        /*009c*/ 	.word	0x00000000
        /*00a0*/ 	.short	0x0007
        /*00a2*/ 	.short	0x0038
        /*00a4*/ 	.byte	0x00, 0xf5, 0x21, 0x00


	//----- nvinfo : EIATTR_KPARAM_INFO
	.align		4
.L_31:
        /*00a8*/ 	.byte	0x04, 0x17
        /*00aa*/ 	.short	(.L_33 - .L_32)
.L_32:
        /*00ac*/ 	.word	0x00000000
        /*00b0*/ 	.short	0x0006
        /*00b2*/ 	.short	0x0030
        /*00b4*/ 	.byte	0x00, 0xf5, 0x21, 0x00


	//----- nvinfo : EIATTR_KPARAM_INFO
	.align		4
.L_33:
        /*00b8*/ 	.byte	0x04, 0x17
        /*00ba*/ 	.short	(.L_35 - .L_34)
.L_34:
        /*00bc*/ 	.word	0x00000000
        /*00c0*/ 	.short	0x0005
        /*00c2*/ 	.short	0x0028
        /*00c4*/ 	.byte	0x00, 0xf5, 0x21, 0x00


	//----- nvinfo : EIATTR_KPARAM_INFO
	.align		4
.L_35:
        /*00c8*/ 	.byte	0x04, 0x17
        /*00ca*/ 	.short	(.L_37 - .L_36)
.L_36:
        /*00cc*/ 	.word	0x00000000
        /*00d0*/ 	.short	0x0004
        /*00d2*/ 	.short	0x0020
        /*00d4*/ 	.byte	0x00, 0xf5, 0x21, 0x00


	//----- nvinfo : EIATTR_KPARAM_INFO
	.align		4
.L_37:
        /*00d8*/ 	.byte	0x04, 0x17
        /*00da*/ 	.short	(.L_39 - .L_38)
.L_38:
        /*00dc*/ 	.word	0x00000000
        /*00e0*/ 	.short	0x0003
        /*00e2*/ 	.short	0x0018
        /*00e4*/ 	.byte	0x00, 0xf5, 0x21, 0x00


	//----- nvinfo : EIATTR_KPARAM_INFO
	.align		4
.L_39:
        /*00e8*/ 	.byte	0x04, 0x17
        /*00ea*/ 	.short	(.L_41 - .L_40)
.L_40:
        /*00ec*/ 	.word	0x00000000
        /*00f0*/ 	.short	0x0002
        /*00f2*/ 	.short	0x0010
        /*00f4*/ 	.byte	0x00, 0xf5, 0x21, 0x00


	//----- nvinfo : EIATTR_KPARAM_INFO
	.align		4
.L_41:
        /*00f8*/ 	.byte	0x04, 0x17
        /*00fa*/ 	.short	(.L_43 - .L_42)
.L_42:
        /*00fc*/ 	.word	0x00000000
        /*0100*/ 	.short	0x0001
        /*0102*/ 	.short	0x0008
        /*0104*/ 	.byte	0x00, 0xf5, 0x21, 0x00


	//----- nvinfo : EIATTR_KPARAM_INFO
	.align		4
.L_43:
        /*0108*/ 	.byte	0x04, 0x17
        /*010a*/ 	.short	(.L_45 - .L_44)
.L_44:
        /*010c*/ 	.word	0x00000000
        /*0110*/ 	.short	0x0000
        /*0112*/ 	.short	0x0000
        /*0114*/ 	.byte	0x00, 0xf5, 0x21, 0x00


	//----- nvinfo : EIATTR_SPARSE_MMA_MASK
	.align		4
.L_45:
        /*0118*/ 	.byte	0x03, 0x50
        /*011a*/ 	.short	0x0000


	//----- nvinfo : EIATTR_MAXREG_COUNT
	.align		4
        /*011c*/ 	.byte	0x03, 0x1b
        /*011e*/ 	.short	0x00ff


	//----- nvinfo : EIATTR_MERCURY_ISA_VERSION
	.align		4
        /*0120*/ 	.byte	0x03, 0x5f
        /*0122*/ 	.short	0x0101


	//----- nvinfo : EIATTR_VRC_CTA_INIT_COUNT
	.align		4
        /*0124*/ 	.byte	0x02, 0x4a
	.zero		1
	.zero		1


	//----- nvinfo : EIATTR_EXIT_INSTR_OFFSETS
	.align		4
        /*0128*/ 	.byte	0x04, 0x1c
        /*012a*/ 	.short	(.L_47 - .L_46)


	//   ....[0]....
.L_46:
        /*012c*/ 	.word	0x00000070


	//   ....[1]....
        /*0130*/ 	.word	0x00000d50


	//----- nvinfo : EIATTR_CRS_STACK_SIZE
	.align		4
.L_47:
        /*0134*/ 	.byte	0x04, 0x1e
        /*0136*/ 	.short	(.L_49 - .L_48)
.L_48:
        /*0138*/ 	.word	0x00000000


	//----- nvinfo : EIATTR_CBANK_PARAM_SIZE
	.align		4
.L_49:
        /*013c*/ 	.byte	0x03, 0x19
        /*013e*/ 	.short	0x0070


	//----- nvinfo : EIATTR_PARAM_CBANK
	.align		4
        /*0140*/ 	.byte	0x04, 0x0a
        /*0142*/ 	.short	(.L_51 - .L_50)
	.align		4
.L_50:
        /*0144*/ 	.word	index@(.nv.constant0._Z13moveParticlesPfS_S_S_S_S_S_S_S_PbPiffffif)
        /*0148*/ 	.short	0x0380
        /*014a*/ 	.short	0x0070


	//----- nvinfo : EIATTR_SW_WAR
	.align		4
.L_51:
        /*014c*/ 	.byte	0x04, 0x36
        /*014e*/ 	.short	(.L_53 - .L_52)
.L_52:
        /*0150*/ 	.word	0x00000008
.L_53:


//--------------------- .nv.callgraph             --------------------------
	.section	.nv.callgraph,"",@"SHT_CUDA_CALLGRAPH"
	.align	4
	.sectionentsize	8
	.align		4
        /*0000*/ 	.word	0x00000000
	.align		4
        /*0004*/ 	.word	0xffffffff
	.align		4
        /*0008*/ 	.word	0x00000000
	.align		4
        /*000c*/ 	.word	0xfffffffe
	.align		4
        /*0010*/ 	.word	0x00000000
	.align		4
        /*0014*/ 	.word	0xfffffffd
	.align		4
        /*0018*/ 	.word	0x00000000
	.align		4
        /*001c*/ 	.word	0xfffffffc


//--------------------- .text._Z13moveParticlesPfS_S_S_S_S_S_S_S_PbPiffffif --------------------------
	.section	.text._Z13moveParticlesPfS_S_S_S_S_S_S_S_PbPiffffif,"ax",@progbits
	.align	128
        .global         _Z13moveParticlesPfS_S_S_S_S_S_S_S_PbPiffffif
        .type           _Z13moveParticlesPfS_S_S_S_S_S_S_S_PbPiffffif,@function
        .size           _Z13moveParticlesPfS_S_S_S_S_S_S_S_PbPiffffif,(.L_x_31 - _Z13moveParticlesPfS_S_S_S_S_S_S_S_PbPiffffif)
        .other          _Z13moveParticlesPfS_S_S_S_S_S_S_S_PbPiffffif,@"STO_CUDA_ENTRY STV_DEFAULT"
_Z13moveParticlesPfS_S_S_S_S_S_S_S_PbPiffffif:
.text._Z13moveParticlesPfS_S_S_S_S_S_S_S_PbPiffffif:
[----:B------:R-:W-:Y:S01]  /*0000*/  LDC R1, c[0x0][0x37c] ;  /* 0x0000df00ff017b82 */ /* 0x000fe20000000800 */
[----:B------:R-:W0:Y:S01]  /*0010*/  S2R R5, SR_TID.X ;  /* 0x0000000000057919 */ /* 0x000e220000002100 */
[----:B------:R-:W0:Y:S01]  /*0020*/  LDCU UR4, c[0x0][0x360] ;  /* 0x00006c00ff0477ac */ /* 0x000e220008000800 */
[----:B------:R-:W0:Y:S01]  /*0030*/  S2R R0, SR_CTAID.X ;  /* 0x0000000000007919 */ /* 0x000e220000002500 */
[----:B------:R-:W1:Y:S01]  /*0040*/  LDCU UR5, c[0x0][0x3e8] ;  /* 0x00007d00ff0577ac */ /* 0x000e620008000800 */
[----:B0-----:R-:W-:-:S05]  /*0050*/  IMAD R5, R0, UR4, R5 ;  /* 0x0000000400057c24 */ /* 0x001fca000f8e0205 */
[----:B-1----:R-:W-:-:S13]  /*0060*/  ISETP.GE.AND P0, PT, R5, UR5, PT ;  /* 0x0000000505007c0c */ /* 0x002fda000bf06270 */
[----:B------:R-:W-:Y:S05]  /*0070*/  @P0 EXIT ;  /* 0x000000000000094d */ /* 0x000fea0003800000 */
[----:B------:R-:W0:Y:S01]  /*0080*/  LDC.64 R24, c[0x0][0x3c0] ;  /* 0x0000f000ff187b82 */ /* 0x000e220000000a00 */
[----:B------:R-:W1:Y:S01]  /*0090*/  LDCU UR5, c[0x0][0x370] ;  /* 0x00006e00ff0577ac */ /* 0x000e620008000800 */
[----:B------:R-:W2:Y:S06]  /*00a0*/  LDCU.64 UR6, c[0x0][0x358] ;  /* 0x00006b00ff0677ac */ /* 0x000eac0008000a00 */
[----:B------:R-:W3:Y:S01]  /*00b0*/  LDC.64 R22, c[0x0][0x388] ;  /* 0x0000e200ff167b82 */ /* 0x000ee20000000a00 */
[----:B------:R-:W4:Y:S01]  /*00c0*/  LDCU UR8, c[0x0][0x3ec] ;  /* 0x00007d80ff0877ac */ /* 0x000f220008000800 */
[----:B------:R-:W0:Y:S06]  /*00d0*/  LDCU UR11, c[0x0][0x3e8] ;  /* 0x00007d00ff0b77ac */ /* 0x000e2c0008000800 */
[----:B------:R-:W0:Y:S01]  /*00e0*/  LDC.64 R20, c[0x0][0x380] ;  /* 0x0000e000ff147b82 */ /* 0x000e220000000a00 */
[----:B------:R-:W0:Y:S01]  /*00f0*/  LDCU UR9, c[0x0][0x3e4] ;  /* 0x00007c80ff0977ac */ /* 0x000e220008000800 */
[----:B------:R-:W0:Y:S06]  /*0100*/  LDCU UR10, c[0x0][0x3dc] ;  /* 0x00007b80ff0a77ac */ /* 0x000e2c0008000800 */
[----:B------:R-:W0:Y:S01]  /*0110*/  LDC.64 R18, c[0x0][0x3d0] ;  /* 0x0000f400ff127b82 */ /* 0x000e220000000a00 */
[----:B------:R-:W0:Y:S01]  /*0120*/  LDCU.64 UR12, c[0x0][0x3c8] ;  /* 0x00007900ff0c77ac */ /* 0x000e220008000a00 */
[----:B-12---:R-:W-:-:S12]  /*0130*/  UIMAD UR4, UR4, UR5, URZ ;  /* 0x00000005040472a4 */ /* 0x006fd8000f8e02ff */
.L_x_16:
[----:B------:R-:W1:Y:S01]  /*0140*/  LDC.64 R6, c[0x0][0x3b8] ;  /* 0x0000ee00ff067b82 */ /* 0x000e620000000a00 */
[----:B0-----:R-:W-:-:S06]  /*0150*/  IMAD.WIDE R8, R5, 0x4, R24 ;  /* 0x0000000405087825 */ /* 0x001fcc00078e0218 */
[----:B------:R-:W2:Y:S01]  /*0160*/  LDG.E R8, desc[UR6][R8.64] ;  /* 0x0000000608087981 */ /* 0x000ea2000c1e1900 */
[----:B------:R-:W0:Y:S08]  /*0170*/  LDC.64 R16, c[0x0][0x3b0] ;  /* 0x0000ec00ff107b82 */ /* 0x000e300000000a00 */
[----:B------:R-:W5:Y:S01]  /*0180*/  LDC.64 R28, c[0x0][0x3a8] ;  /* 0x0000ea00ff1c7b82 */ /* 0x000f620000000a00 */
[----:B-1----:R-:W-:-:S07]  /*0190*/  IMAD.WIDE R6, R5, 0x4, R6 ;  /* 0x0000000405067825 */ /* 0x002fce00078e0206 */
[----:B------:R-:W1:Y:S01]  /*01a0*/  LDC.64 R14, c[0x0][0x398] ;  /* 0x0000e600ff0e7b82 */ /* 0x000e620000000a00 */
[----:B------:R-:W3:Y:S07]  /*01b0*/  LDG.E R0, desc[UR6][R6.64] ;  /* 0x0000000606007981 */ /* 0x000eee000c1e1900 */
[----:B------:R-:W4:Y:S08]  /*01c0*/  LDC.64 R12, c[0x0][0x390] ;  /* 0x0000e400ff0c7b82 */ /* 0x000f300000000a00 */
[----:B------:R-:W4:Y:S01]  /*01d0*/  LDC.64 R10, c[0x0][0x3a0] ;  /* 0x0000e800ff0a7b82 */ /* 0x000f220000000a00 */
[----:B0-----:R-:W-:-:S04]  /*01e0*/  IMAD.WIDE R16, R5, 0x4, R16 ;  /* 0x0000000405107825 */ /* 0x001fc800078e0210 */
[C---:B-----5:R-:W-:Y:S01]  /*01f0*/  IMAD.WIDE R28, R5.reuse, 0x4, R28 ;  /* 0x00000004051c7825 */ /* 0x060fe200078e021c */
[----:B------:R-:W5:Y:S03]  /*0200*/  LDG.E R2, desc[UR6][R16.64] ;  /* 0x0000000610027981 */ /* 0x000f66000c1e1900 */
[C---:B-1----:R-:W-:Y:S01]  /*0210*/  IMAD.WIDE R14, R5.reuse, 0x4, R14 ;  /* 0x00000004050e7825 */ /* 0x042fe200078e020e */
[----:B------:R-:W5:Y:S04]  /*0220*/  LDG.E R9, desc[UR6][R28.64] ;  /* 0x000000061c097981 */ /* 0x000f68000c1e1900 */
[----:B------:R-:W5:Y:S01]  /*0230*/  LDG.E R26, desc[UR6][R14.64] ;  /* 0x000000060e1a7981 */ /* 0x000f62000c1e1900 */
[----:B----4-:R-:W-:-:S05]  /*0240*/  IMAD.WIDE R12, R5, 0x4, R12 ;  /* 0x00000004050c7825 */ /* 0x010fca00078e020c */
[----:B------:R-:W4:Y:S01]  /*0250*/  LDG.E R4, desc[UR6][R12.64] ;  /* 0x000000060c047981 */ /* 0x000f22000c1e1900 */
[----:B------:R-:W-:-:S05]  /*0260*/  IMAD.WIDE R10, R5, 0x4, R10 ;  /* 0x00000004050a7825 */ /* 0x000fca00078e020a */
[----:B------:R-:W4:Y:S01]  /*0270*/  LDG.E R7, desc[UR6][R10.64] ;  /* 0x000000060a077981 */ /* 0x000f22000c1e1900 */
[----:B------:R-:W-:Y:S02]  /*0280*/  UMOV UR5, 0x40000000 ;  /* 0x4000000000057882 */ /* 0x000fe40000000000 */
[----:B------:R-:W-:Y:S01]  /*0290*/  MOV R30, UR5 ;  /* 0x00000005001e7c02 */ /* 0x000fe20008000f00 */
[----:B------:R-:W-:Y:S01]  /*02a0*/  BSSY.RECONVERGENT B0, `(.L_x_0) ;  /* 0x000001d000007945 */ /* 0x000fe20003800200 */
[----:B--2---:R-:W-:-:S04]  /*02b0*/  FMUL R8, R8, 0.5 ;  /* 0x3f00000008087820 */ /* 0x004fc80000400000 */
[----:B------:R-:W-:Y:S01]  /*02c0*/  FMUL R8, R8, UR8 ;  /* 0x0000000808087c20 */ /* 0x000fe20008400000 */
[----:B---3--:R-:W-:-:S04]  /*02d0*/  FMUL R0, R0, 0.5 ;  /* 0x3f00000000007820 */ /* 0x008fc80000400000 */
[----:B------:R-:W-:-:S04]  /*02e0*/  FMUL R6, R0, UR8 ;  /* 0x0000000800067c20 */ /* 0x000fc80008400000 */
[----:B------:R-:W-:-:S04]  /*02f0*/  FFMA R3, R6, R6, 1 ;  /* 0x3f80000006037423 */ /* 0x000fc80000000006 */
[----:B------:R-:W-:-:S04]  /*0300*/  FFMA R3, R8, R8, R3 ;  /* 0x0000000808037223 */ /* 0x000fc80000000003 */
[----:B------:R-:W-:-:S04]  /*0310*/  FADD R3, RZ, R3 ;  /* 0x00000003ff037221 */ /* 0x000fc80000000000 */
[----:B------:R-:W0:Y:S01]  /*0320*/  MUFU.RCP R0, R3 ;  /* 0x0000000300007308 */ /* 0x000e220000001000 */
[----:B-----5:R-:W-:Y:S01]  /*0330*/  FMUL R27, R2, 0.5 ;  /* 0x3f000000021b7820 */ /* 0x020fe20000400000 */
[----:B------:R-:W-:-:S06]  /*0340*/  FMUL R9, R9, 0.5 ;  /* 0x3f00000009097820 */ /* 0x000fcc0000400000 */
[----:B------:R-:W1:Y:S01]  /*0350*/  FCHK P0, R30, R3 ;  /* 0x000000031e007302 */ /* 0x000e620000000000 */
[----:B------:R-:W-:Y:S01]  /*0360*/  FFMA R26, R27, UR8, R26 ;  /* 0x000000081b1a7c23 */ /* 0x000fe2000800001a */
[----:B0-----:R-:W-:-:S04]  /*0370*/  FFMA R29, -R3, R0, 1 ;  /* 0x3f800000031d7423 */ /* 0x001fc80000000100 */
[----:B------:R-:W-:Y:S01]  /*0380*/  FFMA R2, R0, R29, R0 ;  /* 0x0000001d00027223 */ /* 0x000fe20000000000 */
[----:B----4-:R-:W-:-:S03]  /*0390*/  FFMA R0, R9, UR8, R4 ;  /* 0x0000000809007c23 */ /* 0x010fc60008000004 */
[----:B------:R-:W-:Y:S01]  /*03a0*/  FFMA R31, R2, 2, RZ ;  /* 0x40000000021f7823 */ /* 0x000fe200000000ff */
[----:B------:R-:W-:Y:S01]  /*03b0*/  FFMA R28, RZ, R26, R0 ;  /* 0x0000001aff1c7223 */ /* 0x000fe20000000000 */
[----:B------:R-:W-:Y:S01]  /*03c0*/  FFMA R27, R7, R6, R26 ;  /* 0x00000006071b7223 */ /* 0x000fe2000000001a */
[-C--:B------:R-:W-:Y:S01]  /*03d0*/  FFMA R29, R0, R8.reuse, R7 ;  /* 0x00000008001d7223 */ /* 0x080fe20000000007 */
[----:B------:R-:W-:Y:S01]  /*03e0*/  FFMA R4, -R3, R31, 2 ;  /* 0x4000000003047423 */ /* 0x000fe2000000011f */
[----:B------:R-:W-:Y:S01]  /*03f0*/  FFMA R28, -R7, R8, R28 ;  /* 0x00000008071c7223 */ /* 0x000fe2000000011c */
[----:B------:R-:W-:Y:S01]  /*0400*/  FFMA R27, -RZ, R0, R27 ;  /* 0x00000000ff1b7223 */ /* 0x000fe2000000011b */
[----:B------:R-:W-:Y:S01]  /*0410*/  FFMA R29, -R26, R6, R29 ;  /* 0x000000061a1d7223 */ /* 0x000fe2000000011d */
[----:B------:R-:W-:Y:S01]  /*0420*/  FFMA R31, R2, R4, R31 ;  /* 0x00000004021f7223 */ /* 0x000fe2000000001f */
[----:B-1----:R-:W-:Y:S06]  /*0430*/  @!P0 BRA `(.L_x_1) ;  /* 0x00000000000c8947 */ /* 0x002fec0003800000 */
[----:B------:R-:W-:Y:S01]  /*0440*/  HFMA2 R2, -RZ, RZ, 2, 0 ;  /* 0x40000000ff027431 */ /* 0x000fe200000001ff */
[----:B------:R-:W-:-:S07]  /*0450*/  MOV R4, 0x470 ;  /* 0x0000047000047802 */ /* 0x000fce0000000f00 */
[----:B------:R-:W-:Y:S05]  /*0460*/  CALL.REL.NOINC `($__internal_1_$__cuda_sm3x_div_rn_noftz_f32_slowpath) ;  /* 0x0000000800987944 */ /* 0x000fea0003c00000 */
.L_x_1:
[----:B------:R-:W-:Y:S05]  /*0470*/  BSYNC.RECONVERGENT B0 ;  /* 0x0000000000007941 */ /* 0x000fea0003800200 */
.L_x_0:
[-C--:B------:R-:W-:Y:S01]  /*0480*/  FMUL R3, RZ, R31.reuse ;  /* 0x0000001fff037220 */ /* 0x080fe20000400000 */
[----:B------:R-:W-:-:S03]  /*0490*/  FMUL R8, R8, R31 ;  /* 0x0000001f08087220 */ /* 0x000fc60000400000 */
[----:B------:R-:W-:-:S04]  /*04a0*/  FFMA R0, R27, R3, R0 ;  /* 0x000000031b007223 */ /* 0x000fc80000000000 */
[----:B------:R-:W-:-:S04]  /*04b0*/  FFMA R0, -R29, R8, R0 ;  /* 0x000000081d007223 */ /* 0x000fc80000000100 */
[----:B------:R-:W-:-:S05]  /*04c0*/  FFMA R9, R9, UR8, R0 ;  /* 0x0000000809097c23 */ /* 0x000fca0008000000 */
[----:B------:R0:W-:Y:S04]  /*04d0*/  STG.E desc[UR6][R12.64], R9 ;  /* 0x000000090c007986 */ /* 0x0001e8000c101906 */
[----:B------:R-:W2:Y:S01]  /*04e0*/  LDG.E R16, desc[UR6][R16.64] ;  /* 0x0000000610107981 */ /* 0x000ea2000c1e1900 */
[----:B------:R-:W-:Y:S01]  /*04f0*/  FMUL R6, R6, R31 ;  /* 0x0000001f06067220 */ /* 0x000fe20000400000 */
[----:B------:R-:W-:-:S03]  /*0500*/  FFMA R8, R28, R8, R7 ;  /* 0x000000081c087223 */ /* 0x000fc60000000007 */
[-C--:B------:R-:W-:Y:S01]  /*0510*/  FFMA R29, R29, R6.reuse, R26 ;  /* 0x000000061d1d7223 */ /* 0x080fe2000000001a */
[----:B------:R-:W-:Y:S01]  /*0520*/  FFMA R27, -R27, R6, R8 ;  /* 0x000000061b1b7223 */ /* 0x000fe20000000108 */
[----:B------:R-:W-:-:S04]  /*0530*/  IMAD.WIDE R6, R5, 0x4, R22 ;  /* 0x0000000405067825 */ /* 0x000fc800078e0216 */
[----:B------:R-:W-:Y:S01]  /*0540*/  FFMA R29, -R28, R3, R29 ;  /* 0x000000031c1d7223 */ /* 0x000fe2000000011d */
[----:B--2---:R-:W-:-:S04]  /*0550*/  FMUL R0, R16, 0.5 ;  /* 0x3f00000010007820 */ /* 0x004fc80000400000 */
[----:B------:R-:W-:-:S05]  /*0560*/  FFMA R29, R0, UR8, R29 ;  /* 0x00000008001d7c23 */ /* 0x000fca000800001d */
[----:B------:R1:W-:Y:S04]  /*0570*/  STG.E desc[UR6][R14.64], R29 ;  /* 0x0000001d0e007986 */ /* 0x0003e8000c101906 */
[----:B------:R1:W-:Y:S04]  /*0580*/  STG.E desc[UR6][R10.64], R27 ;  /* 0x0000001b0a007986 */ /* 0x0003e8000c101906 */
[----:B------:R-:W2:Y:S04]  /*0590*/  LDG.E R3, desc[UR6][R6.64] ;  /* 0x0000000606037981 */ /* 0x000ea8000c1e1900 */
[----:B------:R-:W2:Y:S01]  /*05a0*/  LDG.E R0, desc[UR6][R14.64] ;  /* 0x000000060e007981 */ /* 0x000ea2000c1e1900 */
[----:B------:R-:W-:Y:S01]  /*05b0*/  FMUL R2, R27, UR8 ;  /* 0x000000081b027c20 */ /* 0x000fe20008400000 */
[----:B------:R-:W-:Y:S03]  /*05c0*/  BSSY.RECONVERGENT B0, `(.L_x_2) ;  /* 0x0000010000007945 */ /* 0x000fe60003800200 */
[----:B------:R-:W-:Y:S01]  /*05d0*/  FMUL R4, R2, R2 ;  /* 0x0000000202047220 */ /* 0x000fe20000400000 */
[----:B--2---:R-:W-:-:S04]  /*05e0*/  FFMA R3, R0, UR8, R3 ;  /* 0x0000000800037c23 */ /* 0x004fc80008000003 */
[----:B------:R-:W-:-:S04]  /*05f0*/  FFMA R4, R3, R3, R4 ;  /* 0x0000000303047223 */ /* 0x000fc80000000004 */
[----:B0-----:R1:W0:Y:S01]  /*0600*/  MUFU.RSQ R9, R4 ;  /* 0x0000000400097308 */ /* 0x0012220000001400 */
[----:B------:R-:W-:-:S04]  /*0610*/  IADD3 R3, PT, PT, R4, -0xd000000, RZ ;  /* 0xf300000004037810 */ /* 0x000fc80007ffe0ff */
[----:B------:R-:W-:-:S13]  /*0620*/  ISETP.GT.U32.AND P0, PT, R3, 0x727fffff, PT ;  /* 0x727fffff0300780c */ /* 0x000fda0003f04070 */
[----:B01----:R-:W-:Y:S05]  /*0630*/  @!P0 BRA `(.L_x_3) ;  /* 0x0000000000108947 */ /* 0x003fea0003800000 */
[----:B------:R-:W-:Y:S02]  /*0640*/  MOV R3, R4 ;  /* 0x0000000400037202 */ /* 0x000fe40000000f00 */
[----:B------:R-:W-:-:S07]  /*0650*/  MOV R28, 0x670 ;  /* 0x00000670001c7802 */ /* 0x000fce0000000f00 */
[----:B------:R-:W-:Y:S05]  /*0660*/  CALL.REL.NOINC `($__internal_0_$__cuda_sm20_sqrt_rn_f32_slowpath) ;  /* 0x0000000400bc7944 */ /* 0x000fea0003c00000 */
[----:B------:R-:W-:Y:S05]  /*0670*/  BRA `(.L_x_4) ;  /* 0x0000000000107947 */ /* 0x000fea0003800000 */
.L_x_3:
[----:B------:R-:W-:Y:S01]  /*0680*/  FMUL.FTZ R3, R4, R9 ;  /* 0x0000000904037220 */ /* 0x000fe20000410000 */
[----:B------:R-:W-:-:S03]  /*0690*/  FMUL.FTZ R8, R9, 0.5 ;  /* 0x3f00000009087820 */ /* 0x000fc60000410000 */
[----:B------:R-:W-:-:S04]  /*06a0*/  FFMA R4, -R3, R3, R4 ;  /* 0x0000000303047223 */ /* 0x000fc80000000104 */
[----:B------:R-:W-:-:S07]  /*06b0*/  FFMA R3, R4, R8, R3 ;  /* 0x0000000804037223 */ /* 0x000fce0000000003 */
.L_x_4:
[----:B------:R-:W-:Y:S05]  /*06c0*/  BSYNC.RECONVERGENT B0 ;  /* 0x0000000000007941 */ /* 0x000fea0003800200 */
.L_x_2:
[----:B------:R-:W0:Y:S01]  /*06d0*/  MUFU.RCP R4, R3 ;  /* 0x0000000300047308 */ /* 0x000e220000001000 */
[----:B------:R-:W-:Y:S07]  /*06e0*/  BSSY.RECONVERGENT B0, `(.L_x_5) ;  /* 0x000000b000007945 */ /* 0x000fee0003800200 */
[----:B------:R-:W1:Y:S01]  /*06f0*/  FCHK P0, R2, R3 ;  /* 0x0000000302007302 */ /* 0x000e620000000000 */
[----:B0-----:R-:W-:-:S04]  /*0700*/  FFMA R9, R4, -R3, 1 ;  /* 0x3f80000004097423 */ /* 0x001fc80000000803 */
[----:B------:R-:W-:-:S04]  /*0710*/  FFMA R9, R4, R9, R4 ;  /* 0x0000000904097223 */ /* 0x000fc80000000004 */
[----:B------:R-:W-:-:S04]  /*0720*/  FFMA R4, R2, R9, RZ ;  /* 0x0000000902047223 */ /* 0x000fc800000000ff */
[----:B------:R-:W-:-:S04]  /*0730*/  FFMA R8, R4, -R3, R2 ;  /* 0x8000000304087223 */ /* 0x000fc80000000002 */
[----:B------:R-:W-:Y:S01]  /*0740*/  FFMA R4, R9, R8, R4 ;  /* 0x0000000809047223 */ /* 0x000fe20000000004 */
[----:B-1----:R-:W-:Y:S06]  /*0750*/  @!P0 BRA `(.L_x_6) ;  /* 0x00000000000c8947 */ /* 0x002fec0003800000 */
[----:B------:R-:W-:-:S07]  /*0760*/  MOV R4, 0x780 ;  /* 0x0000078000047802 */ /* 0x000fce0000000f00 */
[----:B------:R-:W-:Y:S05]  /*0770*/  CALL.REL.NOINC `($__internal_1_$__cuda_sm3x_div_rn_noftz_f32_slowpath) ;  /* 0x0000000400d47944 */ /* 0x000fea0003c00000 */
[----:B------:R-:W-:-:S07]  /*0780*/  IMAD.MOV.U32 R4, RZ, RZ, R31 ;  /* 0x000000ffff047224 */ /* 0x000fce00078e001f */
.L_x_6:
[----:B------:R-:W-:Y:S05]  /*0790*/  BSYNC.RECONVERGENT B0 ;  /* 0x0000000000007941 */ /* 0x000fea0003800200 */
.L_x_5:
[----:B------:R-:W-:Y:S01]  /*07a0*/  FFMA R3, -R4, R4, 1 ;  /* 0x3f80000004037423 */ /* 0x000fe20000000104 */
[----:B------:R-:W-:Y:S03]  /*07b0*/  BSSY.RECONVERGENT B0, `(.L_x_7) ;  /* 0x000000d000007945 */ /* 0x000fe60003800200 */
[----:B------:R0:W1:Y:S01]  /*07c0*/  MUFU.RSQ R8, R3 ;  /* 0x0000000300087308 */ /* 0x0000620000001400 */
[----:B------:R-:W-:-:S04]  /*07d0*/  IADD3 R2, PT, PT, R3, -0xd000000, RZ ;  /* 0xf300000003027810 */ /* 0x000fc80007ffe0ff */
[----:B------:R-:W-:-:S13]  /*07e0*/  ISETP.GT.U32.AND P0, PT, R2, 0x727fffff, PT ;  /* 0x727fffff0200780c */ /* 0x000fda0003f04070 */
[----:B01----:R-:W-:Y:S05]  /*07f0*/  @!P0 BRA `(.L_x_8) ;  /* 0x0000000000108947 */ /* 0x003fea0003800000 */
[----:B------:R-:W-:-:S07]  /*0800*/  MOV R28, 0x820 ;  /* 0x00000820001c7802 */ /* 0x000fce0000000f00 */
[----:B------:R-:W-:Y:S05]  /*0810*/  CALL.REL.NOINC `($__internal_0_$__cuda_sm20_sqrt_rn_f32_slowpath) ;  /* 0x0000000400507944 */ /* 0x000fea0003c00000 */
[----:B------:R-:W-:Y:S01]  /*0820*/  MOV R2, R3 ;  /* 0x0000000300027202 */ /* 0x000fe20000000f00 */
[----:B------:R-:W-:Y:S06]  /*0830*/  BRA `(.L_x_9) ;  /* 0x0000000000107947 */ /* 0x000fec0003800000 */
.L_x_8:
[----:B------:R-:W-:Y:S01]  /*0840*/  FMUL.FTZ R2, R3, R8 ;  /* 0x0000000803027220 */ /* 0x000fe20000410000 */
[----:B------:R-:W-:-:S03]  /*0850*/  FMUL.FTZ R8, R8, 0.5 ;  /* 0x3f00000008087820 */ /* 0x000fc60000410000 */
[----:B------:R-:W-:-:S04]  /*0860*/  FFMA R3, -R2, R2, R3 ;  /* 0x0000000202037223 */ /* 0x000fc80000000103 */
[----:B------:R-:W-:-:S07]  /*0870*/  FFMA R2, R3, R8, R2 ;  /* 0x0000000803027223 */ /* 0x000fce0000000002 */
.L_x_9:
[----:B------:R-:W-:Y:S05]  /*0880*/  BSYNC.RECONVERGENT B0 ;  /* 0x0000000000007941 */ /* 0x000fea0003800200 */
.L_x_7:
[-C--:B------:R-:W-:Y:S01]  /*0890*/  FMUL R3, R27, R4.reuse ;  /* 0x000000041b037220 */ /* 0x080fe20000400000 */
[----:B------:R-:W-:-:S03]  /*08a0*/  FMUL R4, R0, R4 ;  /* 0x0000000400047220 */ /* 0x000fc60000400000 */
[-C--:B------:R-:W-:Y:S01]  /*08b0*/  FFMA R9, R0, R2.reuse, R3 ;  /* 0x0000000200097223 */ /* 0x080fe20000000003 */
[----:B------:R-:W-:Y:S01]  /*08c0*/  FFMA R27, R27, R2, -R4 ;  /* 0x000000021b1b7223 */ /* 0x000fe20000000804 */
[----:B------:R-:W-:-:S03]  /*08d0*/  IMAD.WIDE R2, R5, 0x4, R20 ;  /* 0x0000000405027825 */ /* 0x000fc600078e0214 */
[----:B------:R0:W-:Y:S04]  /*08e0*/  STG.E desc[UR6][R14.64], R9 ;  /* 0x000000090e007986 */ /* 0x0001e8000c101906 */
[----:B------:R0:W-:Y:S04]  /*08f0*/  STG.E desc[UR6][R10.64], R27 ;  /* 0x0000001b0a007986 */ /* 0x0001e8000c101906 */
[----:B------:R-:W2:Y:S04]  /*0900*/  LDG.E R0, desc[UR6][R12.64] ;  /* 0x000000060c007981 */ /* 0x000ea8000c1e1900 */
[----:B------:R-:W2:Y:S02]  /*0910*/  LDG.E R17, desc[UR6][R2.64] ;  /* 0x0000000602117981 */ /* 0x000ea4000c1e1900 */
[----:B--2---:R-:W-:-:S05]  /*0920*/  FFMA R17, R0, UR8, R17 ;  /* 0x0000000800117c23 */ /* 0x004fca0008000011 */
[----:B------:R0:W-:Y:S04]  /*0930*/  STG.E desc[UR6][R2.64], R17 ;  /* 0x0000001102007986 */ /* 0x0001e8000c101906 */
[----:B------:R-:W2:Y:S04]  /*0940*/  LDG.E R0, desc[UR6][R14.64] ;  /* 0x000000060e007981 */ /* 0x000ea8000c1e1900 */
[----:B------:R-:W2:Y:S02]  /*0950*/  LDG.E R29, desc[UR6][R6.64] ;  /* 0x00000006061d7981 */ /* 0x000ea4000c1e1900 */
[----:B--2---:R-:W-:-:S05]  /*0960*/  FFMA R29, R0, UR8, R29 ;  /* 0x00000008001d7c23 */ /* 0x004fca000800001d */
[----:B------:R0:W-:Y:S04]  /*0970*/  STG.E desc[UR6][R6.64], R29 ;  /* 0x0000001d06007986 */ /* 0x0001e8000c101906 */
[----:B------:R-:W2:Y:S01]  /*0980*/  LDG.E R0, desc[UR6][R2.64] ;  /* 0x0000000602007981 */ /* 0x000ea2000c1e1900 */
[----:B------:R-:W-:Y:S01]  /*0990*/  BSSY.RECONVERGENT B0, `(.L_x_10) ;  /* 0x000000d000007945 */ /* 0x000fe20003800200 */
[----:B--2---:R-:W-:-:S13]  /*09a0*/  FSETP.GEU.AND P0, PT, R0, RZ, PT ;  /* 0x000000ff0000720b */ /* 0x004fda0003f0e000 */
[----:B0-----:R-:W-:Y:S05]  /*09b0*/  @P0 BRA `(.L_x_11) ;  /* 0x0000000000280947 */ /* 0x001fea0003800000 */
[----:B------:R-:W-:-:S05]  /*09c0*/  FADD R27, -R0, -RZ ;  /* 0x800000ff001b7221 */ /* 0x000fca0000000100 */
[----:B------:R0:W-:Y:S04]  /*09d0*/  STG.E desc[UR6][R2.64], R27 ;  /* 0x0000001b02007986 */ /* 0x0001e8000c101906 */
[----:B------:R-:W2:Y:S01]  /*09e0*/  LDG.E R0, desc[UR6][R12.64] ;  /* 0x000000060c007981 */ /* 0x000ea2000c1e1900 */
[----:B------:R-:W-:-:S04]  /*09f0*/  IMAD.WIDE R8, R5, 0x4, R18 ;  /* 0x0000000405087825 */ /* 0x000fc800078e0212 */
[----:B--2---:R-:W-:-:S05]  /*0a00*/  FADD R31, -R0, -RZ ;  /* 0x800000ff001f7221 */ /* 0x004fca0000000100 */
[----:B------:R0:W-:Y:S04]  /*0a10*/  STG.E desc[UR6][R12.64], R31 ;  /* 0x0000001f0c007986 */ /* 0x0001e8000c101906 */
[----:B------:R-:W2:Y:S02]  /*0a20*/  LDG.E R0, desc[UR6][R8.64] ;  /* 0x0000000608007981 */ /* 0x000ea4000c1e1900 */
[----:B--2---:R-:W-:-:S05]  /*0a30*/  IADD3 R17, PT, PT, R0, 0x1, RZ ;  /* 0x0000000100117810 */ /* 0x004fca0007ffe0ff */
[----:B------:R0:W-:Y:S04]  /*0a40*/  STG.E desc[UR6][R8.64], R17 ;  /* 0x0000001108007986 */ /* 0x0001e8000c101906 */
[----:B------:R0:W5:Y:S02]  /*0a50*/  LDG.E R29, desc[UR6][R6.64] ;  /* 0x00000006061d7981 */ /* 0x000164000c1e1900 */
.L_x_11:
[----:B------:R-:W-:Y:S05]  /*0a60*/  BSYNC.RECONVERGENT B0 ;  /* 0x0000000000007941 */ /* 0x000fea0003800200 */
.L_x_10:
[----:B-----5:R-:W-:-:S13]  /*0a70*/  FSETP.GEU.AND P0, PT, R29, RZ, PT ;  /* 0x000000ff1d00720b */ /* 0x020fda0003f0e000 */
[----:B0-----:R-:W-:-:S05]  /*0a80*/  @!P0 FADD R9, -R29, -RZ ;  /* 0x800000ff1d098221 */ /* 0x001fca0000000100 */
[----:B------:R0:W-:Y:S04]  /*0a90*/  @!P0 STG.E desc[UR6][R6.64], R9 ;  /* 0x0000000906008986 */ /* 0x0001e8000c101906 */
[----:B------:R-:W2:Y:S02]  /*0aa0*/  @!P0 LDG.E R0, desc[UR6][R14.64] ;  /* 0x000000060e008981 */ /* 0x000ea4000c1e1900 */
[----:B--2---:R-:W-:-:S05]  /*0ab0*/  @!P0 FADD R17, -R0, -RZ ;  /* 0x800000ff00118221 */ /* 0x004fca0000000100 */
[----:B------:R1:W-:Y:S04]  /*0ac0*/  @!P0 STG.E desc[UR6][R14.64], R17 ;  /* 0x000000110e008986 */ /* 0x0003e8000c101906 */
[----:B------:R-:W2:Y:S04]  /*0ad0*/  LDG.E R27, desc[UR6][R2.64] ;  /* 0x00000006021b7981 */ /* 0x000ea8000c1e1900 */
[----:B------:R-:W3:Y:S01]  /*0ae0*/  @!P0 LDG.E R29, desc[UR6][R6.64] ;  /* 0x00000006061d8981 */ /* 0x000ee2000c1e1900 */
[----:B------:R-:W-:-:S04]  /*0af0*/  IADD3 R8, P3, PT, R5, UR12, RZ ;  /* 0x0000000c05087c10 */ /* 0x000fc8000ff7e0ff */
[----:B0-----:R-:W-:Y:S02]  /*0b00*/  LEA.HI.X.SX32 R9, R5, UR13, 0x1, P3 ;  /* 0x0000000d05097c11 */ /* 0x001fe400098f0eff */
[----:B--2---:R-:W-:-:S04]  /*0b10*/  FSETP.GEU.AND P1, PT, R27, UR9, PT ;  /* 0x000000091b007c0b */ /* 0x004fc8000bf2e000 */
[----:B---3--:R-:W-:-:S13]  /*0b20*/  FSETP.GT.AND P1, PT, R29, UR10, !P1 ;  /* 0x0000000a1d007c0b */ /* 0x008fda000cf24000 */
[----:B------:R-:W0:Y:S01]  /*0b30*/  @!P1 LDC R0, c[0x0][0x3e0] ;  /* 0x0000f800ff009b82 */ /* 0x000e220000000800 */
[----:B------:R-:W-:-:S07]  /*0b40*/  @!P1 FSETP.GE.AND P0, PT, R27, UR9, PT ;  /* 0x000000091b009c0b */ /* 0x000fce000bf06000 */
[----:B------:R-:W2:Y:S01]  /*0b50*/  @!P1 LDC R4, c[0x0][0x3d8] ;  /* 0x0000f600ff049b82 */ /* 0x000ea20000000800 */
[----:B0-----:R-:W-:-:S05]  /*0b60*/  @!P1 FMUL R0, R27, R0 ;  /* 0x000000001b009220 */ /* 0x001fca0000400000 */
[----:B------:R-:W-:Y:S02]  /*0b70*/  @!P1 FSETP.GT.AND P2, PT, R29, R0, P0 ;  /* 0x000000001d00920b */ /* 0x000fe40000744000 */
[----:B------:R-:W-:Y:S02]  /*0b80*/  PLOP3.LUT P0, PT, PT, PT, PT, 0x80, 0x8 ;  /* 0x000000000008781c */ /* 0x000fe40003f0f070 */
[----:B--2---:R-:W-:-:S04]  /*0b90*/  @!P1 FSETP.GT.OR P0, PT, R27, R4, P2 ;  /* 0x000000041b00920b */ /* 0x004fc80001704400 */
[----:B-1----:R-:W-:-:S05]  /*0ba0*/  SEL R17, RZ, 0x1, !P0 ;  /* 0x00000001ff117807 */ /* 0x002fca0004000000 */
[----:B------:R0:W-:Y:S04]  /*0bb0*/  STG.E.U8 desc[UR6][R8.64], R17 ;  /* 0x0000001108007986 */ /* 0x0001e8000c101106 */
[----:B------:R-:W2:Y:S01]  /*0bc0*/  LDG.E R2, desc[UR6][R2.64] ;  /* 0x0000000602027981 */ /* 0x000ea2000c1e1900 */
[----:B------:R-:W-:Y:S04]  /*0bd0*/  BSSY.RECONVERGENT B0, `(.L_x_12) ;  /* 0x0000014000007945 */ /* 0x000fe80003800200 */
[----:B------:R-:W-:Y:S01]  /*0be0*/  BSSY.RELIABLE B1, `(.L_x_13) ;  /* 0x0000010000017945 */ /* 0x000fe20003800100 */
[----:B--2---:R-:W-:-:S13]  /*0bf0*/  FSETP.NAN.AND P0, PT, R2, R2, PT ;  /* 0x000000020200720b */ /* 0x004fda0003f08000 */
[----:B0-----:R-:W-:Y:S05]  /*0c00*/  @P0 BRA `(.L_x_14) ;  /* 0x0000000000340947 */ /* 0x001fea0003800000 */
[----:B------:R-:W2:Y:S02]  /*0c10*/  LDG.E R6, desc[UR6][R6.64] ;  /* 0x0000000606067981 */ /* 0x000ea4000c1e1900 */
[----:B--2---:R-:W-:-:S13]  /*0c20*/  FSETP.NAN.AND P0, PT, R6, R6, PT ;  /* 0x000000060600720b */ /* 0x004fda0003f08000 */
[----:B------:R-:W-:Y:S05]  /*0c30*/  @P0 BRA `(.L_x_14) ;  /* 0x0000000000280947 */ /* 0x000fea0003800000 */
        /* <DEDUP_REMOVED lines=8> */
[----:B------:R-:W-:Y:S05]  /*0cc0*/  @!P0 BREAK.RELIABLE B1 ;  /* 0x0000000000018942 */ /* 0x000fea0003800100 */
[----:B------:R-:W-:Y:S05]  /*0cd0*/  @!P0 BRA `(.L_x_15) ;  /* 0x00000000000c8947 */ /* 0x000fea0003800000 */
.L_x_14:
[----:B------:R-:W-:Y:S05]  /*0ce0*/  BSYNC.RELIABLE B1 ;  /* 0x0000000000017941 */ /* 0x000fea0003800100 */
.L_x_13:
[----:B------:R-:W-:-:S05]  /*0cf0*/  HFMA2 R4, -RZ, RZ, 0, 5.9604644775390625e-08 ;  /* 0x00000001ff047431 */ /* 0x000fca00000001ff */
[----:B------:R0:W-:Y:S02]  /*0d00*/  STG.E.U8 desc[UR6][R8.64], R4 ;  /* 0x0000000408007986 */ /* 0x0001e4000c101106 */
.L_x_15:
[----:B------:R-:W-:Y:S05]  /*0d10*/  BSYNC.RECONVERGENT B0 ;  /* 0x0000000000007941 */ /* 0x000fea0003800200 */
.L_x_12:
[----:B------:R-:W-:-:S05]  /*0d20*/  VIADD R5, R5, UR4 ;  /* 0x0000000405057c36 */ /* 0x000fca0008000000 */
[----:B------:R-:W-:-:S13]  /*0d30*/  ISETP.GE.AND P0, PT, R5, UR11, PT ;  /* 0x0000000b05007c0c */ /* 0x000fda000bf06270 */
[----:B------:R-:W-:Y:S05]  /*0d40*/  @!P0 BRA `(.L_x_16) ;  /* 0xfffffff000fc8947 */ /* 0x000fea000383ffff */
[----:B------:R-:W-:Y:S05]  /*0d50*/  EXIT ;  /* 0x000000000000794d */ /* 0x000fea0003800000 */
        .weak           $__internal_0_$__cuda_sm20_sqrt_rn_f32_slowpath
        .type           $__internal_0_$__cuda_sm20_sqrt_rn_f32_slowpath,@function
        .size           $__internal_0_$__cuda_sm20_sqrt_rn_f32_slowpath,($__internal_1_$__cuda_sm3x_div_rn_noftz_f32_slowpath - $__internal_0_$__cuda_sm20_sqrt_rn_f32_slowpath)
$__internal_0_$__cuda_sm20_sqrt_rn_f32_slowpath:
[----:B------:R-:W-:-:S13]  /*0d60*/  LOP3.LUT P0, RZ, R3, 0x7fffffff, RZ, 0xc0, !PT ;  /* 0x7fffffff03ff7812 */ /* 0x000fda000780c0ff */
[----:B------:R-:W-:Y:S01]  /*0d70*/  @!P0 MOV R8, R3 ;  /* 0x0000000300088202 */ /* 0x000fe20000000f00 */
[----:B------:R-:W-:Y:S06]  /*0d80*/  @!P0 BRA `(.L_x_17) ;  /* 0x0000000000408947 */ /* 0x000fec0003800000 */
[----:B------:R-:W-:-:S13]  /*0d90*/  FSETP.GEU.FTZ.AND P0, PT, R3, RZ, PT ;  /* 0x000000ff0300720b */ /* 0x000fda0003f1e000 */
[----:B------:R-:W-:Y:S01]  /*0da0*/  @!P0 MOV R8, 0x7fffffff ;  /* 0x7fffffff00088802 */ /* 0x000fe20000000f00 */
[----:B------:R-:W-:Y:S06]  /*0db0*/  @!P0 BRA `(.L_x_17) ;  /* 0x0000000000348947 */ /* 0x000fec0003800000 */
[----:B------:R-:W-:-:S13]  /*0dc0*/  FSETP.GTU.FTZ.AND P0, PT, |R3|, +INF , PT ;  /* 0x7f8000000300780b */ /* 0x000fda0003f1c200 */
[----:B------:R-:W-:Y:S01]  /*0dd0*/  @P0 FADD.FTZ R8, R3, 1 ;  /* 0x3f80000003080421 */ /* 0x000fe20000010000 */
[----:B------:R-:W-:Y:S06]  /*0de0*/  @P0 BRA `(.L_x_17) ;  /* 0x0000000000280947 */ /* 0x000fec0003800000 */
[----:B------:R-:W-:-:S13]  /*0df0*/  FSETP.NEU.FTZ.AND P0, PT, |R3|, +INF , PT ;  /* 0x7f8000000300780b */ /* 0x000fda0003f1d200 */
[----:B------:R-:W-:-:S04]  /*0e00*/  @P0 FFMA R9, R3, 1.84467440737095516160e+19, RZ ;  /* 0x5f80000003090823 */ /* 0x000fc800000000ff */
[----:B------:R-:W0:Y:S02]  /*0e10*/  @P0 MUFU.RSQ R8, R9 ;  /* 0x0000000900080308 */ /* 0x000e240000001400 */
[----:B0-----:R-:W-:Y:S01]  /*0e20*/  @P0 FMUL.FTZ R16, R9, R8 ;  /* 0x0000000809100220 */ /* 0x001fe20000410000 */
[----:B------:R-:W-:Y:S01]  /*0e30*/  @P0 FMUL.FTZ R26, R8, 0.5 ;  /* 0x3f000000081a0820 */ /* 0x000fe20000410000 */
[----:B------:R-:W-:Y:S02]  /*0e40*/  @!P0 MOV R8, R3 ;  /* 0x0000000300088202 */ /* 0x000fe40000000f00 */
[----:B------:R-:W-:-:S04]  /*0e50*/  @P0 FADD.FTZ R17, -R16, -RZ ;  /* 0x800000ff10110221 */ /* 0x000fc80000010100 */
[----:B------:R-:W-:-:S04]  /*0e60*/  @P0 FFMA R17, R16, R17, R9 ;  /* 0x0000001110110223 */ /* 0x000fc80000000009 */
[----:B------:R-:W-:-:S04]  /*0e70*/  @P0 FFMA R17, R17, R26, R16 ;  /* 0x0000001a11110223 */ /* 0x000fc80000000010 */
[----:B------:R-:W-:-:S07]  /*0e80*/  @P0 FMUL.FTZ R8, R17, 2.3283064365386962891e-10 ;  /* 0x2f80000011080820 */ /* 0x000fce0000410000 */
.L_x_17:
[----:B------:R-:W-:Y:S01]  /*0e90*/  HFMA2 R9, -RZ, RZ, 0, 0 ;  /* 0x00000000ff097431 */ /* 0x000fe200000001ff */
[----:B------:R-:W-:Y:S01]  /*0ea0*/  MOV R3, R8 ;  /* 0x0000000800037202 */ /* 0x000fe20000000f00 */
[----:B------:R-:W-:-:S04]  /*0eb0*/  IMAD.MOV.U32 R8, RZ, RZ, R28 ;  /* 0x000000ffff087224 */ /* 0x000fc800078e001c */
[----:B------:R-:W-:Y:S05]  /*0ec0*/  RET.REL.NODEC R8 `(_Z13moveParticlesPfS_S_S_S_S_S_S_S_PbPiffffif) ;  /* 0xfffffff0084c7950 */ /* 0x000fea0003c3ffff */
        .weak           $__internal_1_$__cuda_sm3x_div_rn_noftz_f32_slowpath
        .type           $__internal_1_$__cuda_sm3x_div_rn_noftz_f32_slowpath,@function
        .size           $__internal_1_$__cuda_sm3x_div_rn_noftz_f32_slowpath,(.L_x_31 - $__internal_1_$__cuda_sm3x_div_rn_noftz_f32_slowpath)
$__internal_1_$__cuda_sm3x_div_rn_noftz_f32_slowpath:
[----:B------:R-:W-:Y:S01]  /*0ed0*/  SHF.R.U32.HI R30, RZ, 0x17, R3 ;  /* 0x00000017ff1e7819 */ /* 0x000fe20000011603 */
[----:B------:R-:W-:Y:S01]  /*0ee0*/  BSSY.RECONVERGENT B1, `(.L_x_18) ;  /* 0x0000062000017945 */ /* 0x000fe20003800200 */
[----:B------:R-:W-:Y:S02]  /*0ef0*/  SHF.R.U32.HI R32, RZ, 0x17, R2 ;  /* 0x00000017ff207819 */ /* 0x000fe40000011602 */
[----:B------:R-:W-:Y:S02]  /*0f00*/  LOP3.LUT R30, R30, 0xff, RZ, 0xc0, !PT ;  /* 0x000000ff1e1e7812 */ /* 0x000fe400078ec0ff */
[----:B------:R-:W-:Y:S02]  /*0f10*/  LOP3.LUT R32, R32, 0xff, RZ, 0xc0, !PT ;  /* 0x000000ff20207812 */ /* 0x000fe400078ec0ff */
[----:B------:R-:W-:Y:S02]  /*0f20*/  IADD3 R33, PT, PT, R30, -0x1, RZ ;  /* 0xffffffff1e217810 */ /* 0x000fe40007ffe0ff */
[----:B------:R-:W-:-:S02]  /*0f30*/  IADD3 R34, PT, PT, R32, -0x1, RZ ;  /* 0xffffffff20227810 */ /* 0x000fc40007ffe0ff */
[----:B------:R-:W-:-:S04]  /*0f40*/  ISETP.GT.U32.AND P0, PT, R33, 0xfd, PT ;  /* 0x000000fd2100780c */ /* 0x000fc80003f04070 */
[----:B------:R-:W-:-:S13]  /*0f50*/  ISETP.GT.U32.OR P0, PT, R34, 0xfd, P0 ;  /* 0x000000fd2200780c */ /* 0x000fda0000704470 */
[----:B------:R-:W-:Y:S01]  /*0f60*/  @!P0 MOV R31, RZ ;  /* 0x000000ff001f8202 */ /* 0x000fe20000000f00 */
[----:B------:R-:W-:Y:S06]  /*0f70*/  @!P0 BRA `(.L_x_19) ;  /* 0x00000000005c8947 */ /* 0x000fec0003800000 */
[----:B------:R-:W-:Y:S02]  /*0f80*/  FSETP.GTU.FTZ.AND P0, PT, |R2|, +INF , PT ;  /* 0x7f8000000200780b */ /* 0x000fe40003f1c200 */
[----:B------:R-:W-:-:S04]  /*0f90*/  FSETP.GTU.FTZ.AND P1, PT, |R3|, +INF , PT ;  /* 0x7f8000000300780b */ /* 0x000fc80003f3c200 */
[----:B------:R-:W-:-:S13]  /*0fa0*/  PLOP3.LUT P0, PT, P0, P1, PT, 0xf8, 0x8f ;  /* 0x00000000008f781c */ /* 0x000fda0000703f70 */
[----:B------:R-:W-:Y:S05]  /*0fb0*/  @P0 BRA `(.L_x_20) ;  /* 0x00000004004c0947 */ /* 0x000fea0003800000 */
[----:B------:R-:W-:-:S13]  /*0fc0*/  LOP3.LUT P0, RZ, R3, 0x7fffffff, R2, 0xc8, !PT ;  /* 0x7fffffff03ff7812 */ /* 0x000fda000780c802 */
[----:B------:R-:W-:Y:S05]  /*0fd0*/  @!P0 BRA `(.L_x_21) ;  /* 0x00000004003c8947 */ /* 0x000fea0003800000 */
[C---:B------:R-:W-:Y:S02]  /*0fe0*/  FSETP.NEU.FTZ.AND P1, PT, |R2|.reuse, +INF , PT ;  /* 0x7f8000000200780b */ /* 0x040fe40003f3d200 */
[----:B------:R-:W-:Y:S02]  /*0ff0*/  FSETP.NEU.FTZ.AND P2, PT, |R3|, +INF , PT ;  /* 0x7f8000000300780b */ /* 0x000fe40003f5d200 */
[----:B------:R-:W-:-:S11]  /*1000*/  FSETP.NEU.FTZ.AND P0, PT, |R2|, +INF , PT ;  /* 0x7f8000000200780b */ /* 0x000fd60003f1d200 */
[----:B------:R-:W-:Y:S05]  /*1010*/  @!P2 BRA !P1, `(.L_x_21) ;  /* 0x00000004002ca947 */ /* 0x000fea0004800000 */
[----:B------:R-:W-:-:S04]  /*1020*/  LOP3.LUT P1, RZ, R2, 0x7fffffff, RZ, 0xc0, !PT ;  /* 0x7fffffff02ff7812 */ /* 0x000fc8000782c0ff */
[----:B------:R-:W-:-:S13]  /*1030*/  PLOP3.LUT P1, PT, P2, P1, PT, 0x2f, 0xf2 ;  /* 0x0000000000f2781c */ /* 0x000fda0001722577 */
[----:B------:R-:W-:Y:S05]  /*1040*/  @P1 BRA `(.L_x_22) ;  /* 0x0000000400181947 */ /* 0x000fea0003800000 */
[----:B------:R-:W-:-:S04]  /*1050*/  LOP3.LUT P1, RZ, R3, 0x7fffffff, RZ, 0xc0, !PT ;  /* 0x7fffffff03ff7812 */ /* 0x000fc8000782c0ff */
[----:B------:R-:W-:-:S13]  /*1060*/  PLOP3.LUT P0, PT, P0, P1, PT, 0x2f, 0xf2 ;  /* 0x0000000000f2781c */ /* 0x000fda0000702577 */
[----:B------:R-:W-:Y:S05]  /*1070*/  @P0 BRA `(.L_x_23) ;  /* 0x0000000400000947 */ /* 0x000fea0003800000 */
[----:B------:R-:W-:Y:S02]  /*1080*/  ISETP.GE.AND P0, PT, R34, RZ, PT ;  /* 0x000000ff2200720c */ /* 0x000fe40003f06270 */
[----:B------:R-:W-:-:S11]  /*1090*/  ISETP.GE.AND P1, PT, R33, RZ, PT ;  /* 0x000000ff2100720c */ /* 0x000fd60003f26270 */
[----:B------:R-:W-:Y:S01]  /*10a0*/  @P0 IMAD.MOV.U32 R31, RZ, RZ, RZ ;  /* 0x000000ffff1f0224 */ /* 0x000fe200078e00ff */
[----:B------:R-:W-:Y:S01]  /*10b0*/  @!P0 MOV R31, 0xffffffc0 ;  /* 0xffffffc0001f8802 */ /* 0x000fe20000000f00 */
[----:B------:R-:W-:Y:S01]  /*10c0*/  @!P0 FFMA R2, R2, 1.84467440737095516160e+19, RZ ;  /* 0x5f80000002028823 */ /* 0x000fe200000000ff */
[----:B------:R-:W-:Y:S02]  /*10d0*/  @!P1 FFMA R3, R3, 1.84467440737095516160e+19, RZ ;  /* 0x5f80000003039823 */ /* 0x000fe400000000ff */
[----:B------:R-:W-:-:S07]  /*10e0*/  @!P1 IADD3 R31, PT, PT, R31, 0x40, RZ ;  /* 0x000000401f1f9810 */ /* 0x000fce0007ffe0ff */
.L_x_19:
[----:B------:R-:W-:Y:S01]  /*10f0*/  LEA R34, R30, 0xc0800000, 0x17 ;  /* 0xc08000001e227811 */ /* 0x000fe200078eb8ff */
[----:B------:R-:W-:Y:S01]  /*1100*/  BSSY.RECONVERGENT B2, `(.L_x_24) ;  /* 0x0000036000027945 */ /* 0x000fe20003800200 */
[----:B------:R-:W-:Y:S02]  /*1110*/  IADD3 R33, PT, PT, R32, -0x7f, RZ ;  /* 0xffffff8120217810 */ /* 0x000fe40007ffe0ff */
[----:B------:R-:W-:Y:S02]  /*1120*/  IADD3 R36, PT, PT, -R34, R3, RZ ;  /* 0x0000000322247210 */ /* 0x000fe40007ffe1ff */
[C---:B------:R-:W-:Y:S01]  /*1130*/  IADD3 R30, PT, PT, R33.reuse, 0x7f, -R30 ;  /* 0x0000007f211e7810 */ /* 0x040fe20007ffe81e */
[----:B------:R-:W-:Y:S01]  /*1140*/  IMAD R2, R33, -0x800000, R2 ;  /* 0xff80000021027824 */ /* 0x000fe200078e0202 */
[----:B------:R-:W0:Y:S01]  /*1150*/  MUFU.RCP R34, R36 ;  /* 0x0000002400227308 */ /* 0x000e220000001000 */
[----:B------:R-:W-:Y:S02]  /*1160*/  FADD.FTZ R3, -R36, -RZ ;  /* 0x800000ff24037221 */ /* 0x000fe40000010100 */
[----:B------:R-:W-:-:S02]  /*1170*/  IMAD.IADD R31, R30, 0x1, R31 ;  /* 0x000000011e1f7824 */ /* 0x000fc400078e021f */
[----:B0-----:R-:W-:-:S04]  /*1180*/  FFMA R35, R34, R3, 1 ;  /* 0x3f80000022237423 */ /* 0x001fc80000000003 */
[----:B------:R-:W-:-:S04]  /*1190*/  FFMA R35, R34, R35, R34 ;  /* 0x0000002322237223 */ /* 0x000fc80000000022 */
[----:B------:R-:W-:-:S04]  /*11a0*/  FFMA R32, R2, R35, RZ ;  /* 0x0000002302207223 */ /* 0x000fc800000000ff */
[----:B------:R-:W-:-:S04]  /*11b0*/  FFMA R34, R3, R32, R2 ;  /* 0x0000002003227223 */ /* 0x000fc80000000002 */
[----:B------:R-:W-:-:S04]  /*11c0*/  FFMA R34, R35, R34, R32 ;  /* 0x0000002223227223 */ /* 0x000fc80000000020 */
[----:B------:R-:W-:-:S04]  /*11d0*/  FFMA R3, R3, R34, R2 ;  /* 0x0000002203037223 */ /* 0x000fc80000000002 */
[----:B------:R-:W-:-:S05]  /*11e0*/  FFMA R2, R35, R3, R34 ;  /* 0x0000000323027223 */ /* 0x000fca0000000022 */
[----:B------:R-:W-:-:S04]  /*11f0*/  SHF.R.U32.HI R30, RZ, 0x17, R2 ;  /* 0x00000017ff1e7819 */ /* 0x000fc80000011602 */
[----:B------:R-:W-:-:S04]  /*1200*/  LOP3.LUT R30, R30, 0xff, RZ, 0xc0, !PT ;  /* 0x000000ff1e1e7812 */ /* 0x000fc800078ec0ff */
[----:B------:R-:W-:-:S04]  /*1210*/  IADD3 R30, PT, PT, R30, R31, RZ ;  /* 0x0000001f1e1e7210 */ /* 0x000fc80007ffe0ff */
[----:B------:R-:W-:-:S04]  /*1220*/  IADD3 R32, PT, PT, R30, -0x1, RZ ;  /* 0xffffffff1e207810 */ /* 0x000fc80007ffe0ff */
[----:B------:R-:W-:-:S13]  /*1230*/  ISETP.GE.U32.AND P0, PT, R32, 0xfe, PT ;  /* 0x000000fe2000780c */ /* 0x000fda0003f06070 */
[----:B------:R-:W-:Y:S05]  /*1240*/  @!P0 BRA `(.L_x_25) ;  /* 0x0000000000808947 */ /* 0x000fea0003800000 */
[----:B------:R-:W-:-:S13]  /*1250*/  ISETP.GT.AND P0, PT, R30, 0xfe, PT ;  /* 0x000000fe1e00780c */ /* 0x000fda0003f04270 */
[----:B------:R-:W-:Y:S05]  /*1260*/  @P0 BRA `(.L_x_26) ;  /* 0x00000000006c0947 */ /* 0x000fea0003800000 */
[----:B------:R-:W-:-:S13]  /*1270*/  ISETP.GE.AND P0, PT, R30, 0x1, PT ;  /* 0x000000011e00780c */ /* 0x000fda0003f06270 */
[----:B------:R-:W-:Y:S05]  /*1280*/  @P0 BRA `(.L_x_27) ;  /* 0x0000000000740947 */ /* 0x000fea0003800000 */
[----:B------:R-:W-:Y:S02]  /*1290*/  ISETP.GE.AND P0, PT, R30, -0x18, PT ;  /* 0xffffffe81e00780c */ /* 0x000fe40003f06270 */
[----:B------:R-:W-:-:S11]  /*12a0*/  LOP3.LUT R2, R2, 0x80000000, RZ, 0xc0, !PT ;  /* 0x8000000002027812 */ /* 0x000fd600078ec0ff */
[----:B------:R-:W-:Y:S05]  /*12b0*/  @!P0 BRA `(.L_x_27) ;  /* 0x0000000000688947 */ /* 0x000fea0003800000 */
[CCC-:B------:R-:W-:Y:S01]  /*12c0*/  FFMA.RZ R31, R35.reuse, R3.reuse, R34.reuse ;  /* 0x00000003231f7223 */ /* 0x1c0fe2000000c022 */
[CCC-:B------:R-:W-:Y:S01]  /*12d0*/  FFMA.RP R32, R35.reuse, R3.reuse, R34.reuse ;  /* 0x0000000323207223 */ /* 0x1c0fe20000008022 */
[----:B------:R-:W-:Y:S01]  /*12e0*/  FFMA.RM R3, R35, R3, R34 ;  /* 0x0000000323037223 */ /* 0x000fe20000004022 */
[C---:B------:R-:W-:Y:S02]  /*12f0*/  IADD3 R34, PT, PT, R30.reuse, 0x20, RZ ;  /* 0x000000201e227810 */ /* 0x040fe40007ffe0ff */
[----:B------:R-:W-:Y:S02]  /*1300*/  LOP3.LUT R31, R31, 0x7fffff, RZ, 0xc0, !PT ;  /* 0x007fffff1f1f7812 */ /* 0x000fe400078ec0ff */
[C---:B------:R-:W-:Y:S02]  /*1310*/  ISETP.NE.AND P2, PT, R30.reuse, RZ, PT ;  /* 0x000000ff1e00720c */ /* 0x040fe40003f45270 */
[----:B------:R-:W-:Y:S02]  /*1320*/  LOP3.LUT R31, R31, 0x800000, RZ, 0xfc, !PT ;  /* 0x008000001f1f7812 */ /* 0x000fe400078efcff */
[----:B------:R-:W-:-:S02]  /*1330*/  ISETP.NE.AND P1, PT, R30, RZ, PT ;  /* 0x000000ff1e00720c */ /* 0x000fc40003f25270 */
[----:B------:R-:W-:Y:S02]  /*1340*/  IADD3 R30, PT, PT, -R30, RZ, RZ ;  /* 0x000000ff1e1e7210 */ /* 0x000fe40007ffe1ff */
[----:B------:R-:W-:Y:S02]  /*1350*/  SHF.L.U32 R34, R31, R34, RZ ;  /* 0x000000221f227219 */ /* 0x000fe400000006ff */
[----:B------:R-:W-:Y:S02]  /*1360*/  FSETP.NEU.FTZ.AND P0, PT, R32, R3, PT ;  /* 0x000000032000720b */ /* 0x000fe40003f1d000 */
[----:B------:R-:W-:Y:S02]  /*1370*/  SEL R30, R30, RZ, P2 ;  /* 0x000000ff1e1e7207 */ /* 0x000fe40001000000 */
[----:B------:R-:W-:Y:S02]  /*1380*/  ISETP.NE.AND P1, PT, R34, RZ, P1 ;  /* 0x000000ff2200720c */ /* 0x000fe40000f25270 */
[----:B------:R-:W-:-:S02]  /*1390*/  SHF.R.U32.HI R30, RZ, R30, R31 ;  /* 0x0000001eff1e7219 */ /* 0x000fc4000001161f */
[----:B------:R-:W-:Y:S02]  /*13a0*/  PLOP3.LUT P0, PT, P0, P1, PT, 0xf8, 0x8f ;  /* 0x00000000008f781c */ /* 0x000fe40000703f70 */
[----:B------:R-:W-:Y:S02]  /*13b0*/  SHF.R.U32.HI R32, RZ, 0x1, R30 ;  /* 0x00000001ff207819 */ /* 0x000fe4000001161e */
[----:B------:R-:W-:-:S04]  /*13c0*/  SEL R3, RZ, 0x1, !P0 ;  /* 0x00000001ff037807 */ /* 0x000fc80004000000 */
[----:B------:R-:W-:-:S04]  /*13d0*/  LOP3.LUT R3, R3, 0x1, R32, 0xf8, !PT ;  /* 0x0000000103037812 */ /* 0x000fc800078ef820 */
[----:B------:R-:W-:-:S05]  /*13e0*/  LOP3.LUT R3, R3, R30, RZ, 0xc0, !PT ;  /* 0x0000001e03037212 */ /* 0x000fca00078ec0ff */
[----:B------:R-:W-:-:S05]  /*13f0*/  IMAD.IADD R3, R32, 0x1, R3 ;  /* 0x0000000120037824 */ /* 0x000fca00078e0203 */
[----:B------:R-:W-:Y:S01]  /*1400*/  LOP3.LUT R2, R3, R2, RZ, 0xfc, !PT ;  /* 0x0000000203027212 */ /* 0x000fe200078efcff */
[----:B------:R-:W-:Y:S06]  /*1410*/  BRA `(.L_x_27) ;  /* 0x0000000000107947 */ /* 0x000fec0003800000 */
.L_x_26:
[----:B------:R-:W-:-:S04]  /*1420*/  LOP3.LUT R2, R2, 0x80000000, RZ, 0xc0, !PT ;  /* 0x8000000002027812 */ /* 0x000fc800078ec0ff */
[----:B------:R-:W-:Y:S01]  /*1430*/  LOP3.LUT R2, R2, 0x7f800000, RZ, 0xfc, !PT ;  /* 0x7f80000002027812 */ /* 0x000fe200078efcff */
[----:B------:R-:W-:Y:S06]  /*1440*/  BRA `(.L_x_27) ;  /* 0x0000000000047947 */ /* 0x000fec0003800000 */
.L_x_25:
[----:B------:R-:W-:-:S07]  /*1450*/  LEA R2, R31, R2, 0x17 ;  /* 0x000000021f027211 */ /* 0x000fce00078eb8ff */
.L_x_27:
[----:B------:R-:W-:Y:S05]  /*1460*/  BSYNC.RECONVERGENT B2 ;  /* 0x0000000000027941 */ /* 0x000fea0003800200 */
.L_x_24:
[----:B------:R-:W-:Y:S05]  /*1470*/  BRA `(.L_x_28) ;  /* 0x0000000000207947 */ /* 0x000fea0003800000 */
.L_x_23:
[----:B------:R-:W-:-:S04]  /*1480*/  LOP3.LUT R2, R3, 0x80000000, R2, 0x48, !PT ;  /* 0x8000000003027812 */ /* 0x000fc800078e4802 */
[----:B------:R-:W-:Y:S01]  /*1490*/  LOP3.LUT R2, R2, 0x7f800000, RZ, 0xfc, !PT ;  /* 0x7f80000002027812 */ /* 0x000fe200078efcff */
[----:B------:R-:W-:Y:S06]  /*14a0*/  BRA `(.L_x_28) ;  /* 0x0000000000147947 */ /* 0x000fec0003800000 */
.L_x_22:
[----:B------:R-:W-:Y:S01]  /*14b0*/  LOP3.LUT R2, R3, 0x80000000, R2, 0x48, !PT ;  /* 0x8000000003027812 */ /* 0x000fe200078e4802 */
[----:B------:R-:W-:Y:S06]  /*14c0*/  BRA `(.L_x_28) ;  /* 0x00000000000c7947 */ /* 0x000fec0003800000 */
.L_x_21:
[----:B------:R-:W0:Y:S01]  /*14d0*/  MUFU.RSQ R2, -QNAN ;  /* 0xffc0000000027908 */ /* 0x000e220000001400 */
[----:B------:R-:W-:Y:S05]  /*14e0*/  BRA `(.L_x_28) ;  /* 0x0000000000047947 */ /* 0x000fea0003800000 */
.L_x_20:
[----:B------:R-:W-:-:S07]  /*14f0*/  FADD.FTZ R2, R2, R3 ;  /* 0x0000000302027221 */ /* 0x000fce0000010000 */
.L_x_28:
[----:B------:R-:W-:Y:S05]  /*1500*/  BSYNC.RECONVERGENT B1 ;  /* 0x0000000000017941 */ /* 0x000fea0003800200 */
.L_x_18:
[----:B------:R-:W-:Y:S01]  /*1510*/  HFMA2 R3, -RZ, RZ, 0, 0 ;  /* 0x00000000ff037431 */ /* 0x000fe200000001ff */
[----:B0-----:R-:W-:Y:S02]  /*1520*/  MOV R31, R2 ;  /* 0x00000002001f7202 */ /* 0x001fe40000000f00 */
[----:B------:R-:W-:-:S04]  /*1530*/  MOV R2, R4 ;  /* 0x0000000400027202 */ /* 0x000fc80000000f00 */
[----:B------:R-:W-:Y:S05]  /*1540*/  RET.REL.NODEC R2 `(_Z13moveParticlesPfS_S_S_S_S_S_S_S_PbPiffffif) ;  /* 0xffffffe802ac7950 */ /* 0x000fea0003c3ffff */
.L_x_29:
[----:B------:R-:W-:-:S00]  /*1550*/  BRA `(.L_x_29) ;  /* 0xfffffffc00fc7947 */ /* 0x000fc0000383ffff */
[----:B------:R-:W-:-:S00]  /*1560*/  NOP ;  /* 0x0000000000007918 */ /* 0x000fc00000000000 */
        /* <DEDUP_REMOVED lines=9> */
.L_x_31:


//--------------------- .nv.shared.reserved.0     --------------------------
	.section	.nv.shared.reserved.0,"aw",@nobits
	.weak		__nv_reservedSMEM_offset_0_alias
	.size		__nv_reservedSMEM_offset_0_alias, 0, 64
	.other		__nv_reservedSMEM_offset_0_alias,@"STO_CUDA_RESERVED_SHARED STV_DEFAULT"
__nv_reservedSMEM_offset_0_alias:
	.zero		0
	.zero		64


//--------------------- .nv.constant0._Z13moveParticlesPfS_S_S_S_S_S_S_S_PbPiffffif --------------------------
	.section	.nv.constant0._Z13moveParticlesPfS_S_S_S_S_S_S_S_PbPiffffif,"a",@progbits
	.sectionflags	@""
	.align	4
.nv.constant0._Z13moveParticlesPfS_S_S_S_S_S_S_S_PbPiffffif:
	.zero		1008


//--------------------- SYMBOLS --------------------------

	.type		.nv.reservedSmem.offset0,@object
	.size		.nv.reservedSmem.offset0,0x4
